//
// Generated by NVIDIA NVVM Compiler
//
// Compiler Build ID: CL-36424714
// Cuda compilation tools, release 13.0, V13.0.88
// Based on NVVM 20.0.0
//

.version 9.0
.target sm_100
.address_size 64

	// .globl	_Z15generate_randomP17curandStateXORWOWPciim
.global .align 4 .b8 precalc_xorwow_matrix[102400];
.global .align 4 .b8 precalc_xorwow_offset_matrix[102400];
.global .align 4 .b8 mrg32k3aM1[2304];
.global .align 4 .b8 mrg32k3aM2[2304];
.global .align 4 .b8 mrg32k3aM1SubSeq[2016];
.global .align 4 .b8 mrg32k3aM2SubSeq[2016];
.global .align 4 .b8 mrg32k3aM1Seq[2304];
.global .align 4 .b8 mrg32k3aM2Seq[2304];
.const .align 8 .b8 __cr_lgamma_table[72];

.visible .entry _Z15generate_randomP17curandStateXORWOWPciim(
	.param .u64 .ptr .align 1 _Z15generate_randomP17curandStateXORWOWPciim_param_0,
	.param .u64 .ptr .align 1 _Z15generate_randomP17curandStateXORWOWPciim_param_1,
	.param .u32 _Z15generate_randomP17curandStateXORWOWPciim_param_2,
	.param .u32 _Z15generate_randomP17curandStateXORWOWPciim_param_3,
	.param .u64 _Z15generate_randomP17curandStateXORWOWPciim_param_4
)
{
	.reg .pred 	%p<25>;
	.reg .b32 	%r<445>;
	.reg .b64 	%rd<22>;

	ld.param.u64 	%rd9, [_Z15generate_randomP17curandStateXORWOWPciim_param_0];
	ld.param.u64 	%rd8, [_Z15generate_randomP17curandStateXORWOWPciim_param_1];
	ld.param.u32 	%r201, [_Z15generate_randomP17curandStateXORWOWPciim_param_2];
	ld.param.u32 	%r202, [_Z15generate_randomP17curandStateXORWOWPciim_param_3];
	ld.param.u64 	%rd10, [_Z15generate_randomP17curandStateXORWOWPciim_param_4];
	cvta.to.global.u64 	%rd11, %rd9;
	mov.u32 	%r203, %tid.x;
	mov.u32 	%r204, %ctaid.x;
	mov.u32 	%r205, %ntid.x;
	mad.lo.s32 	%r206, %r204, %r205, %r203;
	and.b32  	%r207, %r206, 1;
	setp.eq.b32 	%p1, %r207, 1;
	selp.b32 	%r1, %r201, %r202, %p1;
	cvt.s64.s32 	%rd1, %r206;
	mul.wide.s32 	%rd12, %r206, 48;
	add.s64 	%rd2, %rd11, %rd12;
	cvt.u32.u64 	%r208, %rd10;
	xor.b32  	%r209, %r208, -1429050551;
	mul.lo.s32 	%r210, %r209, 1099087573;
	{ .reg .b32 tmp; mov.b64 {tmp, %r211}, %rd10; }
	xor.b32  	%r212, %r211, -136515619;
	mul.lo.s32 	%r213, %r212, -1703105765;
	add.s32 	%r214, %r210, %r213;
	add.s32 	%r443, %r214, 6615241;
	add.s32 	%r444, %r210, 123456789;
	st.global.v2.u32 	[%rd2], {%r443, %r444};
	xor.b32  	%r441, %r210, 362436069;
	add.s32 	%r442, %r213, 521288629;
	st.global.v2.u32 	[%rd2+8], {%r441, %r442};
	xor.b32  	%r439, %r213, 88675123;
	add.s32 	%r440, %r210, 5783321;
	st.global.v2.u32 	[%rd2+16], {%r439, %r440};
	setp.eq.s32 	%p2, %r206, 0;
	@%p2 bra 	$L__BB0_43;
	mov.b32 	%r345, 0;
	mov.u64 	%rd21, %rd1;
$L__BB0_2:
	and.b64  	%rd4, %rd21, 3;
	setp.eq.s64 	%p3, %rd4, 0;
	@%p3 bra 	$L__BB0_41;
	mul.wide.u32 	%rd13, %r345, 3200;
	mov.u64 	%rd14, precalc_xorwow_matrix;
	add.s64 	%rd5, %rd14, %rd13;
	cvt.u32.u64 	%r9, %rd4;
	mov.b32 	%r346, 0;
$L__BB0_4:
	mov.b32 	%r359, 0;
	mov.u32 	%r360, %r359;
	mov.u32 	%r361, %r359;
	mov.u32 	%r362, %r359;
	mov.u32 	%r363, %r359;
	mov.u32 	%r352, %r359;
$L__BB0_5:
	mul.wide.u32 	%rd15, %r352, 4;
	add.s64 	%rd16, %rd2, %rd15;
	ld.global.u32 	%r17, [%rd16+4];
	shl.b32 	%r18, %r352, 5;
	mov.b32 	%r358, 0;
$L__BB0_6:
	.pragma "nounroll";
	shr.u32 	%r219, %r17, %r358;
	and.b32  	%r220, %r219, 1;
	setp.eq.b32 	%p4, %r220, 1;
	not.pred 	%p5, %p4;
	add.s32 	%r221, %r18, %r358;
	mul.lo.s32 	%r222, %r221, 5;
	mul.wide.u32 	%rd17, %r222, 4;
	add.s64 	%rd6, %rd5, %rd17;
	@%p5 bra 	$L__BB0_8;
	ld.global.u32 	%r223, [%rd6];
	xor.b32  	%r363, %r363, %r223;
	ld.global.u32 	%r224, [%rd6+4];
	xor.b32  	%r362, %r362, %r224;
	ld.global.u32 	%r225, [%rd6+8];
	xor.b32  	%r361, %r361, %r225;
	ld.global.u32 	%r226, [%rd6+12];
	xor.b32  	%r360, %r360, %r226;
	ld.global.u32 	%r227, [%rd6+16];
	xor.b32  	%r359, %r359, %r227;
$L__BB0_8:
	and.b32  	%r229, %r219, 2;
	setp.eq.s32 	%p6, %r229, 0;
	@%p6 bra 	$L__BB0_10;
	ld.global.u32 	%r230, [%rd6+20];
	xor.b32  	%r363, %r363, %r230;
	ld.global.u32 	%r231, [%rd6+24];
	xor.b32  	%r362, %r362, %r231;
	ld.global.u32 	%r232, [%rd6+28];
	xor.b32  	%r361, %r361, %r232;
	ld.global.u32 	%r233, [%rd6+32];
	xor.b32  	%r360, %r360, %r233;
	ld.global.u32 	%r234, [%rd6+36];
	xor.b32  	%r359, %r359, %r234;
$L__BB0_10:
	and.b32  	%r236, %r219, 4;
	setp.eq.s32 	%p7, %r236, 0;
	@%p7 bra 	$L__BB0_12;
	ld.global.u32 	%r237, [%rd6+40];
	xor.b32  	%r363, %r363, %r237;
	ld.global.u32 	%r238, [%rd6+44];
	xor.b32  	%r362, %r362, %r238;
	ld.global.u32 	%r239, [%rd6+48];
	xor.b32  	%r361, %r361, %r239;
	ld.global.u32 	%r240, [%rd6+52];
	xor.b32  	%r360, %r360, %r240;
	ld.global.u32 	%r241, [%rd6+56];
	xor.b32  	%r359, %r359, %r241;
$L__BB0_12:
	and.b32  	%r243, %r219, 8;
	setp.eq.s32 	%p8, %r243, 0;
	@%p8 bra 	$L__BB0_14;
	ld.global.u32 	%r244, [%rd6+60];
	xor.b32  	%r363, %r363, %r244;
	ld.global.u32 	%r245, [%rd6+64];
	xor.b32  	%r362, %r362, %r245;
	ld.global.u32 	%r246, [%rd6+68];
	xor.b32  	%r361, %r361, %r246;
	ld.global.u32 	%r247, [%rd6+72];
	xor.b32  	%r360, %r360, %r247;
	ld.global.u32 	%r248, [%rd6+76];
	xor.b32  	%r359, %r359, %r248;
$L__BB0_14:
	and.b32  	%r250, %r219, 16;
	setp.eq.s32 	%p9, %r250, 0;
	@%p9 bra 	$L__BB0_16;
	ld.global.u32 	%r251, [%rd6+80];
	xor.b32  	%r363, %r363, %r251;
	ld.global.u32 	%r252, [%rd6+84];
	xor.b32  	%r362, %r362, %r252;
	ld.global.u32 	%r253, [%rd6+88];
	xor.b32  	%r361, %r361, %r253;
	ld.global.u32 	%r254, [%rd6+92];
	xor.b32  	%r360, %r360, %r254;
	ld.global.u32 	%r255, [%rd6+96];
	xor.b32  	%r359, %r359, %r255;
$L__BB0_16:
	and.b32  	%r257, %r219, 32;
	setp.eq.s32 	%p10, %r257, 0;
	@%p10 bra 	$L__BB0_18;
	ld.global.u32 	%r258, [%rd6+100];
	xor.b32  	%r363, %r363, %r258;
	ld.global.u32 	%r259, [%rd6+104];
	xor.b32  	%r362, %r362, %r259;
	ld.global.u32 	%r260, [%rd6+108];
	xor.b32  	%r361, %r361, %r260;
	ld.global.u32 	%r261, [%rd6+112];
	xor.b32  	%r360, %r360, %r261;
	ld.global.u32 	%r262, [%rd6+116];
	xor.b32  	%r359, %r359, %r262;
$L__BB0_18:
	and.b32  	%r264, %r219, 64;
	setp.eq.s32 	%p11, %r264, 0;
	@%p11 bra 	$L__BB0_20;
	ld.global.u32 	%r265, [%rd6+120];
	xor.b32  	%r363, %r363, %r265;
	ld.global.u32 	%r266, [%rd6+124];
	xor.b32  	%r362, %r362, %r266;
	ld.global.u32 	%r267, [%rd6+128];
	xor.b32  	%r361, %r361, %r267;
	ld.global.u32 	%r268, [%rd6+132];
	xor.b32  	%r360, %r360, %r268;
	ld.global.u32 	%r269, [%rd6+136];
	xor.b32  	%r359, %r359, %r269;
$L__BB0_20:
	and.b32  	%r271, %r219, 128;
	setp.eq.s32 	%p12, %r271, 0;
	@%p12 bra 	$L__BB0_22;
	ld.global.u32 	%r272, [%rd6+140];
	xor.b32  	%r363, %r363, %r272;
	ld.global.u32 	%r273, [%rd6+144];
	xor.b32  	%r362, %r362, %r273;
	ld.global.u32 	%r274, [%rd6+148];
	xor.b32  	%r361, %r361, %r274;
	ld.global.u32 	%r275, [%rd6+152];
	xor.b32  	%r360, %r360, %r275;
	ld.global.u32 	%r276, [%rd6+156];
	xor.b32  	%r359, %r359, %r276;
$L__BB0_22:
	and.b32  	%r278, %r219, 256;
	setp.eq.s32 	%p13, %r278, 0;
	@%p13 bra 	$L__BB0_24;
	ld.global.u32 	%r279, [%rd6+160];
	xor.b32  	%r363, %r363, %r279;
	ld.global.u32 	%r280, [%rd6+164];
	xor.b32  	%r362, %r362, %r280;
	ld.global.u32 	%r281, [%rd6+168];
	xor.b32  	%r361, %r361, %r281;
	ld.global.u32 	%r282, [%rd6+172];
	xor.b32  	%r360, %r360, %r282;
	ld.global.u32 	%r283, [%rd6+176];
	xor.b32  	%r359, %r359, %r283;
$L__BB0_24:
	and.b32  	%r285, %r219, 512;
	setp.eq.s32 	%p14, %r285, 0;
	@%p14 bra 	$L__BB0_26;
	ld.global.u32 	%r286, [%rd6+180];
	xor.b32  	%r363, %r363, %r286;
	ld.global.u32 	%r287, [%rd6+184];
	xor.b32  	%r362, %r362, %r287;
	ld.global.u32 	%r288, [%rd6+188];
	xor.b32  	%r361, %r361, %r288;
	ld.global.u32 	%r289, [%rd6+192];
	xor.b32  	%r360, %r360, %r289;
	ld.global.u32 	%r290, [%rd6+196];
	xor.b32  	%r359, %r359, %r290;
$L__BB0_26:
	and.b32  	%r292, %r219, 1024;
	setp.eq.s32 	%p15, %r292, 0;
	@%p15 bra 	$L__BB0_28;
	ld.global.u32 	%r293, [%rd6+200];
	xor.b32  	%r363, %r363, %r293;
	ld.global.u32 	%r294, [%rd6+204];
	xor.b32  	%r362, %r362, %r294;
	ld.global.u32 	%r295, [%rd6+208];
	xor.b32  	%r361, %r361, %r295;
	ld.global.u32 	%r296, [%rd6+212];
	xor.b32  	%r360, %r360, %r296;
	ld.global.u32 	%r297, [%rd6+216];
	xor.b32  	%r359, %r359, %r297;
$L__BB0_28:
	and.b32  	%r299, %r219, 2048;
	setp.eq.s32 	%p16, %r299, 0;
	@%p16 bra 	$L__BB0_30;
	ld.global.u32 	%r300, [%rd6+220];
	xor.b32  	%r363, %r363, %r300;
	ld.global.u32 	%r301, [%rd6+224];
	xor.b32  	%r362, %r362, %r301;
	ld.global.u32 	%r302, [%rd6+228];
	xor.b32  	%r361, %r361, %r302;
	ld.global.u32 	%r303, [%rd6+232];
	xor.b32  	%r360, %r360, %r303;
	ld.global.u32 	%r304, [%rd6+236];
	xor.b32  	%r359, %r359, %r304;
$L__BB0_30:
	and.b32  	%r306, %r219, 4096;
	setp.eq.s32 	%p17, %r306, 0;
	@%p17 bra 	$L__BB0_32;
	ld.global.u32 	%r307, [%rd6+240];
	xor.b32  	%r363, %r363, %r307;
	ld.global.u32 	%r308, [%rd6+244];
	xor.b32  	%r362, %r362, %r308;
	ld.global.u32 	%r309, [%rd6+248];
	xor.b32  	%r361, %r361, %r309;
	ld.global.u32 	%r310, [%rd6+252];
	xor.b32  	%r360, %r360, %r310;
	ld.global.u32 	%r311, [%rd6+256];
	xor.b32  	%r359, %r359, %r311;
$L__BB0_32:
	and.b32  	%r313, %r219, 8192;
	setp.eq.s32 	%p18, %r313, 0;
	@%p18 bra 	$L__BB0_34;
	ld.global.u32 	%r314, [%rd6+260];
	xor.b32  	%r363, %r363, %r314;
	ld.global.u32 	%r315, [%rd6+264];
	xor.b32  	%r362, %r362, %r315;
	ld.global.u32 	%r316, [%rd6+268];
	xor.b32  	%r361, %r361, %r316;
	ld.global.u32 	%r317, [%rd6+272];
	xor.b32  	%r360, %r360, %r317;
	ld.global.u32 	%r318, [%rd6+276];
	xor.b32  	%r359, %r359, %r318;
$L__BB0_34:
	and.b32  	%r320, %r219, 16384;
	setp.eq.s32 	%p19, %r320, 0;
	@%p19 bra 	$L__BB0_36;
	ld.global.u32 	%r321, [%rd6+280];
	xor.b32  	%r363, %r363, %r321;
	ld.global.u32 	%r322, [%rd6+284];
	xor.b32  	%r362, %r362, %r322;
	ld.global.u32 	%r323, [%rd6+288];
	xor.b32  	%r361, %r361, %r323;
	ld.global.u32 	%r324, [%rd6+292];
	xor.b32  	%r360, %r360, %r324;
	ld.global.u32 	%r325, [%rd6+296];
	xor.b32  	%r359, %r359, %r325;
$L__BB0_36:
	and.b32  	%r327, %r219, 32768;
	setp.eq.s32 	%p20, %r327, 0;
	@%p20 bra 	$L__BB0_38;
	ld.global.u32 	%r328, [%rd6+300];
	xor.b32  	%r363, %r363, %r328;
	ld.global.u32 	%r329, [%rd6+304];
	xor.b32  	%r362, %r362, %r329;
	ld.global.u32 	%r330, [%rd6+308];
	xor.b32  	%r361, %r361, %r330;
	ld.global.u32 	%r331, [%rd6+312];
	xor.b32  	%r360, %r360, %r331;
	ld.global.u32 	%r332, [%rd6+316];
	xor.b32  	%r359, %r359, %r332;
$L__BB0_38:
	add.s32 	%r358, %r358, 16;
	setp.ne.s32 	%p21, %r358, 32;
	@%p21 bra 	$L__BB0_6;
	mad.lo.s32 	%r333, %r352, -31, %r18;
	add.s32 	%r352, %r333, 1;
	setp.ne.s32 	%p22, %r352, 5;
	@%p22 bra 	$L__BB0_5;
	st.global.u32 	[%rd2+4], %r363;
	st.global.u32 	[%rd2+8], %r362;
	st.global.u32 	[%rd2+12], %r361;
	st.global.u32 	[%rd2+16], %r360;
	st.global.u32 	[%rd2+20], %r359;
	add.s32 	%r346, %r346, 1;
	setp.lt.u32 	%p23, %r346, %r9;
	@%p23 bra 	$L__BB0_4;
$L__BB0_41:
	shr.u64 	%rd7, %rd21, 2;
	add.s32 	%r345, %r345, 1;
	setp.gt.u64 	%p24, %rd21, 3;
	mov.u64 	%rd21, %rd7;
	@%p24 bra 	$L__BB0_2;
	ld.global.v2.u32 	{%r443, %r444}, [%rd2];
	ld.global.v2.u32 	{%r441, %r442}, [%rd2+8];
	ld.global.v2.u32 	{%r439, %r440}, [%rd2+16];
$L__BB0_43:
	cvta.to.global.u64 	%rd18, %rd8;
	mov.b32 	%r334, 0;
	st.global.v2.u32 	[%rd2+24], {%r334, %r334};
	st.global.u32 	[%rd2+32], %r334;
	mov.b64 	%rd19, 0;
	st.global.u64 	[%rd2+40], %rd19;
	shr.u32 	%r335, %r444, 2;
	xor.b32  	%r336, %r335, %r444;
	shl.b32 	%r337, %r440, 4;
	shl.b32 	%r338, %r336, 1;
	xor.b32  	%r339, %r337, %r338;
	xor.b32  	%r340, %r339, %r440;
	xor.b32  	%r341, %r340, %r336;
	add.s32 	%r342, %r443, 362437;
	add.s32 	%r343, %r341, %r342;
	rem.u32 	%r344, %r343, %r1;
	st.global.v2.u32 	[%rd2], {%r342, %r441};
	st.global.v2.u32 	[%rd2+8], {%r442, %r439};
	st.global.v2.u32 	[%rd2+16], {%r440, %r341};
	add.s64 	%rd20, %rd18, %rd1;
	st.global.u8 	[%rd20], %r344;
	ret;

}


// ===== COMPILED SASS (sm_100) =====

	.target	sm_100

	.elftype	@"ET_EXEC"


//--------------------- .note.nv.tkinfo           --------------------------
	.section	.note.nv.tkinfo,"",@"SHT_NOTE"
	.sectionflags	@"SHF_NOTE_NV_TKINFO"
	.tkinfo
        /*0018*/ 	.word	0x00000002
        /*0030*/ 	.string	""
        /*0030*/ 	.string	"ptxas"
        /*0030*/ 	.string	"Cuda compilation tools, release 13.0, V13.0.88"
        /*0030*/ 	.string	"Build cuda_13.0.r13.0/compiler.36424714_0"
        /*0030*/ 	.string	"-arch sm_100 -m 64 "



//--------------------- .note.nv.cuinfo           --------------------------
	.section	.note.nv.cuinfo,"",@"SHT_NOTE"
	.sectionflags	@"SHF_NOTE_NV_CUINFO"
        /*0018*/ 	.short	0x0002
        /*001a*/ 	.short	0x0064
        /*001c*/ 	.short	0x0082
	.zero		2


//--------------------- .nv.info                  --------------------------
	.section	.nv.info,"",@"SHT_CUDA_INFO"
	.align	4


	//----- nvinfo : EIATTR_REGCOUNT
	.align		4
        /*0000*/ 	.byte	0x04, 0x2f
        /*0002*/ 	.short	(.L_10 - .L_9)
	.align		4
.L_9:
        /*0004*/ 	.word	index@(_Z15generate_randomP17curandStateXORWOWPciim)
        /*0008*/ 	.word	0x00000020


	//----- nvinfo : EIATTR_FRAME_SIZE
	.align		4
.L_10:
        /*000c*/ 	.byte	0x04, 0x11
        /*000e*/ 	.short	(.L_12 - .L_11)
	.align		4
.L_11:
        /*0010*/ 	.word	index@(_Z15generate_randomP17curandStateXORWOWPciim)
        /*0014*/ 	.word	0x00000000


	//----- nvinfo : EIATTR_MIN_STACK_SIZE
	.align		4
.L_12:
        /*0018*/ 	.byte	0x04, 0x12
        /*001a*/ 	.short	(.L_14 - .L_13)
	.align		4
.L_13:
        /*001c*/ 	.word	index@(_Z15generate_randomP17curandStateXORWOWPciim)
        /*0020*/ 	.word	0x00000000
.L_14:


//--------------------- .nv.compat                --------------------------
	.section	.nv.compat,"",@"SHT_CUDA_COMPAT_INFO"
	.align	4
        /*0000*/ 	.byte	0x02, 0x09, 0x00, 0x00, 0x02, 0x02, 0x01, 0x00, 0x02, 0x05, 0x05, 0x00, 0x03, 0x07, 0x01, 0x01
        /*0010*/ 	.byte	0x02, 0x03, 0x00, 0x00, 0x02, 0x06, 0x01, 0x00, 0x04, 0x0b, 0x08, 0x00, 0x09, 0x00, 0x00, 0x00
        /*0020*/ 	.byte	0x00, 0x00, 0x00, 0x00


//--------------------- .nv.info._Z15generate_randomP17curandStateXORWOWPciim --------------------------
	.section	.nv.info._Z15generate_randomP17curandStateXORWOWPciim,"",@"SHT_CUDA_INFO"
	.sectionflags	@""
	.align	4


	//----- nvinfo : EIATTR_CUDA_API_VERSION
	.align		4
        /*0000*/ 	.byte	0x04, 0x37
        /*0002*/ 	.short	(.L_16 - .L_15)
.L_15:
        /*0004*/ 	.word	0x00000082


	//----- nvinfo : EIATTR_KPARAM_INFO
	.align		4
.L_16:
        /*0008*/ 	.byte	0x04, 0x17
        /*000a*/ 	.short	(.L_18 - .L_17)
.L_17:
        /*000c*/ 	.word	0x00000000
        /*0010*/ 	.short	0x0004
        /*0012*/ 	.short	0x0018
        /*0014*/ 	.byte	0x00, 0xf0, 0x21, 0x00


	//----- nvinfo : EIATTR_KPARAM_INFO
	.align		4
.L_18:
        /*0018*/ 	.byte	0x04, 0x17
        /*001a*/ 	.short	(.L_20 - .L_19)
.L_19:
        /*001c*/ 	.word	0x00000000
        /*0020*/ 	.short	0x0003
        /*0022*/ 	.short	0x0014
        /*0024*/ 	.byte	0x00, 0xf0, 0x11, 0x00


	//----- nvinfo : EIATTR_KPARAM_INFO
	.align		4
.L_20:
        /*0028*/ 	.byte	0x04, 0x17
        /*002a*/ 	.short	(.L_22 - .L_21)
.L_21:
        /*002c*/ 	.word	0x00000000
        /*0030*/ 	.short	0x0002
        /*0032*/ 	.short	0x0010
        /*0034*/ 	.byte	0x00, 0xf0, 0x11, 0x00


	//----- nvinfo : EIATTR_KPARAM_INFO
	.align		4
.L_22:
        /*0038*/ 	.byte	0x04, 0x17
        /*003a*/ 	.short	(.L_24 - .L_23)
.L_23:
        /*003c*/ 	.word	0x00000000
        /*0040*/ 	.short	0x0001
        /*0042*/ 	.short	0x0008
        /*0044*/ 	.byte	0x00, 0xf5, 0x21, 0x00


	//----- nvinfo : EIATTR_KPARAM_INFO
	.align		4
.L_24:
        /*0048*/ 	.byte	0x04, 0x17
        /*004a*/ 	.short	(.L_26 - .L_25)
.L_25:
        /*004c*/ 	.word	0x00000000
        /*0050*/ 	.short	0x0000
        /*0052*/ 	.short	0x0000
        /*0054*/ 	.byte	0x00, 0xf5, 0x21, 0x00


	//----- nvinfo : EIATTR_SPARSE_MMA_MASK
	.align		4
.L_26:
        /*0058*/ 	.byte	0x03, 0x50
        /*005a*/ 	.short	0x0000


	//----- nvinfo : EIATTR_MAXREG_COUNT
	.align		4
        /*005c*/ 	.byte	0x03, 0x1b
        /*005e*/ 	.short	0x00ff


	//----- nvinfo : EIATTR_MERCURY_ISA_VERSION
	.align		4
        /*0060*/ 	.byte	0x03, 0x5f
        /*0062*/ 	.short	0x0101


	//----- nvinfo : EIATTR_VRC_CTA_INIT_COUNT
	.align		4
        /*0064*/ 	.byte	0x02, 0x4a
	.zero		1
	.zero		1


	//----- nvinfo : EIATTR_EXIT_INSTR_OFFSETS
	.align		4
        /*0068*/ 	.byte	0x04, 0x1c
        /*006a*/ 	.short	(.L_28 - .L_27)


	//   ....[0]....
.L_27:
        /*006c*/ 	.word	0x000011b0


	//----- nvinfo : EIATTR_CRS_STACK_SIZE
	.align		4
.L_28:
        /*0070*/ 	.byte	0x04, 0x1e
        /*0072*/ 	.short	(.L_30 - .L_29)
.L_29:
        /*0074*/ 	.word	0x00000000


	//----- nvinfo : EIATTR_CBANK_PARAM_SIZE
	.align		4
.L_30:
        /*0078*/ 	.byte	0x03, 0x19
        /*007a*/ 	.short	0x0020


	//----- nvinfo : EIATTR_PARAM_CBANK
	.align		4
        /*007c*/ 	.byte	0x04, 0x0a
        /*007e*/ 	.short	(.L_32 - .L_31)
	.align		4
.L_31:
        /*0080*/ 	.word	index@(.nv.constant0._Z15generate_randomP17curandStateXORWOWPciim)
        /*0084*/ 	.short	0x0380
        /*0086*/ 	.short	0x0020


	//----- nvinfo : EIATTR_SW_WAR
	.align		4
.L_32:
        /*0088*/ 	.byte	0x04, 0x36
        /*008a*/ 	.short	(.L_34 - .L_33)
.L_33:
        /*008c*/ 	.word	0x00000008
.L_34:


//--------------------- .nv.callgraph             --------------------------
	.section	.nv.callgraph,"",@"SHT_CUDA_CALLGRAPH"
	.align	4
	.sectionentsize	8
	.align		4
        /*0000*/ 	.word	0x00000000
	.align		4
        /*0004*/ 	.word	0xffffffff
	.align		4
        /*0008*/ 	.word	0x00000000
	.align		4
        /*000c*/ 	.word	0xfffffffe
	.align		4
        /*0010*/ 	.word	0x00000000
	.align		4
        /*0014*/ 	.word	0xfffffffd
	.align		4
        /*0018*/ 	.word	0x00000000
	.align		4
        /*001c*/ 	.word	0xfffffffc


//--------------------- .nv.constant4             --------------------------
	.section	.nv.constant4,"a",@progbits
	.align	8
	.align		8
.nv.constant4:
        /*0000*/ 	.dword	precalc_xorwow_matrix
	.align		8
        /*0008*/ 	.dword	precalc_xorwow_offset_matrix
	.align		8
        /*0010*/ 	.dword	mrg32k3aM1
	.align		8
        /*0018*/ 	.dword	mrg32k3aM2
	.align		8
        /*0020*/ 	.dword	mrg32k3aM1SubSeq
	.align		8
        /*0028*/ 	.dword	mrg32k3aM2SubSeq
	.align		8
        /*0030*/ 	.dword	mrg32k3aM1Seq
	.align		8
        /*0038*/ 	.dword	mrg32k3aM2Seq


//--------------------- .nv.constant3             --------------------------
	.section	.nv.constant3,"a",@progbits
	.align	8
.nv.constant3:
	.type		__cr_lgamma_table,@object
	.size		__cr_lgamma_table,(.L_8 - __cr_lgamma_table)
__cr_lgamma_table:
        /*0000*/ 	.byte	0x00, 0x00, 0x00, 0x00, 0x00, 0x00, 0x00, 0x00, 0x00, 0x00, 0x00, 0x00, 0x00, 0x00, 0x00, 0x00
        /*0010*/ 	.byte	0xef, 0x39, 0xfa, 0xfe, 0x42, 0x2e, 0xe6, 0x3f, 0x02, 0x20, 0x2a, 0xfa, 0x0b, 0xab, 0xfc, 0x3f
        /*0020*/ 	.byte	0xf9, 0x2c, 0x92, 0x7c, 0xa7, 0x6c, 0x09, 0x40, 0xc9, 0x79, 0x44, 0x3c, 0x64, 0x26, 0x13, 0x40
        /*0030*/ 	.byte	0xca, 0x01, 0xcf, 0x3a, 0x27, 0x51, 0x1a, 0x40, 0x30, 0xcc, 0x2d, 0xf3, 0xe1, 0x0c, 0x21, 0x40
        /*0040*/ 	.byte	0x0d, 0xb7, 0xfc, 0x82, 0x8e, 0x35, 0x25, 0x40
.L_8:


//--------------------- .text._Z15generate_randomP17curandStateXORWOWPciim --------------------------
	.section	.text._Z15generate_randomP17curandStateXORWOWPciim,"ax",@progbits
	.align	128
        .global         _Z15generate_randomP17curandStateXORWOWPciim
        .type           _Z15generate_randomP17curandStateXORWOWPciim,@function
        .size           _Z15generate_randomP17curandStateXORWOWPciim,(.L_x_10 - _Z15generate_randomP17curandStateXORWOWPciim)
        .other          _Z15generate_randomP17curandStateXORWOWPciim,@"STO_CUDA_ENTRY STV_DEFAULT"
_Z15generate_randomP17curandStateXORWOWPciim:
.text._Z15generate_randomP17curandStateXORWOWPciim:
[----:B------:R-:W-:Y:S01]  /*0000*/  LDC R1, c[0x0][0x37c] ;  /* 0x0000df00ff017b82 */ /* 0x000fe20000000800 */
[----:B------:R-:W0:Y:S07]  /*0010*/  S2R R13, SR_TID.X ;  /* 0x00000000000d7919 */ /* 0x000e2e0000002100 */
[----:B------:R-:W0:Y:S01]  /*0020*/  S2UR UR4, SR_CTAID.X ;  /* 0x00000000000479c3 */ /* 0x000e220000002500 */
[----:B------:R-:W-:Y:S07]  /*0030*/  BSSY.RECONVERGENT B0, `(.L_x_0) ;  /* 0x00000f0000007945 */ /* 0x000fee0003800200 */
[----:B------:R-:W0:Y:S08]  /*0040*/  LDC R0, c[0x0][0x360] ;  /* 0x0000d800ff007b82 */ /* 0x000e300000000800 */
[----:B------:R-:W1:Y:S08]  /*0050*/  LDC.64 R2, c[0x0][0x398] ;  /* 0x0000e600ff027b82 */ /* 0x000e700000000a00 */
[----:B------:R-:W2:Y:S08]  /*0060*/  LDC.64 R4, c[0x0][0x380] ;  /* 0x0000e000ff047b82 */ /* 0x000eb00000000a00 */
[----:B------:R-:W3:Y:S01]  /*0070*/  LDC R12, c[0x0][0x390] ;  /* 0x0000e400ff0c7b82 */ /* 0x000ee20000000800 */
[----:B0-----:R-:W-:Y:S01]  /*0080*/  IMAD R13, R0, UR4, R13 ;  /* 0x00000004000d7c24 */ /* 0x001fe2000f8e020d */
[----:B------:R-:W0:Y:S01]  /*0090*/  LDCU.64 UR4, c[0x0][0x358] ;  /* 0x00006b00ff0477ac */ /* 0x000e220008000a00 */
[----:B-1----:R-:W-:-:S02]  /*00a0*/  LOP3.LUT R0, R2, 0xaad26b49, RZ, 0x3c, !PT ;  /* 0xaad26b4902007812 */ /* 0x002fc400078e3cff */
[----:B------:R-:W-:Y:S02]  /*00b0*/  LOP3.LUT R2, R3, 0xf7dcefdd, RZ, 0x3c, !PT ;  /* 0xf7dcefdd03027812 */ /* 0x000fe400078e3cff */
[----:B------:R-:W-:Y:S01]  /*00c0*/  LOP3.LUT R3, R13, 0x1, RZ, 0xc0, !PT ;  /* 0x000000010d037812 */ /* 0x000fe200078ec0ff */
[----:B------:R-:W-:Y:S02]  /*00d0*/  IMAD R0, R0, 0x4182bed5, RZ ;  /* 0x4182bed500007824 */ /* 0x000fe400078e02ff */
[----:B------:R-:W-:Y:S01]  /*00e0*/  IMAD R7, R2, -0x658354e5, RZ ;  /* 0x9a7cab1b02077824 */ /* 0x000fe200078e02ff */
[----:B------:R-:W-:Y:S01]  /*00f0*/  ISETP.NE.U32.AND P0, PT, R3, 0x1, PT ;  /* 0x000000010300780c */ /* 0x000fe20003f05070 */
[----:B--2---:R-:W-:Y:S01]  /*0100*/  IMAD.WIDE R4, R13, 0x30, R4 ;  /* 0x000000300d047825 */ /* 0x004fe200078e0204 */
[C---:B------:R-:W-:Y:S02]  /*0110*/  LOP3.LUT R2, R0.reuse, 0x159a55e5, RZ, 0x3c, !PT ;  /* 0x159a55e500027812 */ /* 0x040fe400078e3cff */
[C---:B------:R-:W-:Y:S01]  /*0120*/  IADD3 R10, PT, PT, R0.reuse, 0x64f0c9, R7 ;  /* 0x0064f0c9000a7810 */ /* 0x040fe20007ffe007 */
[C---:B------:R-:W-:Y:S01]  /*0130*/  VIADD R3, R7.reuse, 0x1f123bb5 ;  /* 0x1f123bb507037836 */ /* 0x040fe20000000000 */
[----:B------:R-:W-:Y:S01]  /*0140*/  LOP3.LUT R6, R7, 0x5491333, RZ, 0x3c, !PT ;  /* 0x0549133307067812 */ /* 0x000fe200078e3cff */
[----:B------:R-:W-:-:S02]  /*0150*/  VIADD R11, R0, 0x75bcd15 ;  /* 0x075bcd15000b7836 */ /* 0x000fc40000000000 */
[----:B------:R-:W-:Y:S01]  /*0160*/  VIADD R7, R0, 0x583f19 ;  /* 0x00583f1900077836 */ /* 0x000fe20000000000 */
[----:B0-----:R0:W-:Y:S01]  /*0170*/  STG.E.64 desc[UR4][R4.64+0x8], R2 ;  /* 0x0000080204007986 */ /* 0x0011e2000c101b04 */
[----:B------:R-:W-:Y:S02]  /*0180*/  SHF.R.S32.HI R0, RZ, 0x1f, R13 ;  /* 0x0000001fff007819 */ /* 0x000fe4000001140d */
[----:B---3--:R-:W1:Y:S01]  /*0190*/  @P0 LDC R12, c[0x0][0x394] ;  /* 0x0000e500ff0c0b82 */ /* 0x008e620000000800 */
[----:B------:R0:W-:Y:S01]  /*01a0*/  STG.E.64 desc[UR4][R4.64], R10 ;  /* 0x0000000a04007986 */ /* 0x0001e2000c101b04 */
[----:B------:R-:W-:-:S03]  /*01b0*/  ISETP.NE.AND P0, PT, R13, RZ, PT ;  /* 0x000000ff0d00720c */ /* 0x000fc60003f05270 */
[----:B------:R0:W-:Y:S10]  /*01c0*/  STG.E.64 desc[UR4][R4.64+0x10], R6 ;  /* 0x0000100604007986 */ /* 0x0001f4000c101b04 */
[----:B------:R-:W-:Y:S05]  /*01d0*/  @!P0 BRA `(.L_x_1) ;  /* 0x0000000c00548947 */ /* 0x000fea0003800000 */
[----:B------:R-:W-:Y:S01]  /*01e0*/  BSSY.RECONVERGENT B1, `(.L_x_2) ;  /* 0x00000d1000017945 */ /* 0x000fe20003800200 */
[----:B------:R-:W-:Y:S02]  /*01f0*/  IMAD.MOV.U32 R14, RZ, RZ, RZ ;  /* 0x000000ffff0e7224 */ /* 0x000fe400078e00ff */
[----:B------:R-:W-:Y:S02]  /*0200*/  IMAD.MOV.U32 R15, RZ, RZ, R13 ;  /* 0x000000ffff0f7224 */ /* 0x000fe400078e000d */
[----:B------:R-:W-:-:S07]  /*0210*/  IMAD.MOV.U32 R16, RZ, RZ, R0 ;  /* 0x000000ffff107224 */ /* 0x000fce00078e0000 */
.L_x_8:
[----:B------:R-:W-:Y:S01]  /*0220*/  LOP3.LUT R17, R15, 0x3, RZ, 0xc0, !PT ;  /* 0x000000030f117812 */ /* 0x000fe200078ec0ff */
[----:B------:R-:W-:Y:S03]  /*0230*/  BSSY.RECONVERGENT B2, `(.L_x_3) ;  /* 0x00000c5000027945 */ /* 0x000fe60003800200 */
[----:B------:R-:W-:-:S04]  /*0240*/  ISETP.NE.U32.AND P0, PT, R17, RZ, PT ;  /* 0x000000ff1100720c */ /* 0x000fc80003f05070 */
[----:B------:R-:W-:-:S13]  /*0250*/  ISETP.NE.AND.EX P0, PT, RZ, RZ, PT, P0 ;  /* 0x000000ffff00720c */ /* 0x000fda0003f05300 */
[----:B--2---:R-:W-:Y:S05]  /*0260*/  @!P0 BRA `(.L_x_4) ;  /* 0x0000000c00048947 */ /* 0x004fea0003800000 */
[----:B0-----:R-:W0:Y:S01]  /*0270*/  LDC.64 R2, c[0x4][RZ] ;  /* 0x01000000ff027b82 */ /* 0x001e220000000a00 */
[----:B------:R-:W-:Y:S02]  /*0280*/  IMAD.MOV.U32 R18, RZ, RZ, RZ ;  /* 0x000000ffff127224 */ /* 0x000fe400078e00ff */
[----:B0-----:R-:W-:-:S07]  /*0290*/  IMAD.WIDE.U32 R2, R14, 0xc80, R2 ;  /* 0x00000c800e027825 */ /* 0x001fce00078e0002 */
.L_x_7:
[----:B--2---:R-:W-:Y:S01]  /*02a0*/  IMAD.MOV.U32 R19, RZ, RZ, RZ ;  /* 0x000000ffff137224 */ /* 0x004fe200078e00ff */
[----:B------:R-:W-:Y:S01]  /*02b0*/  CS2R R6, SRZ ;  /* 0x0000000000067805 */ /* 0x000fe2000001ff00 */
[----:B------:R-:W-:Y:S01]  /*02c0*/  IMAD.MOV.U32 R21, RZ, RZ, RZ ;  /* 0x000000ffff157224 */ /* 0x000fe200078e00ff */
[----:B------:R-:W-:-:S07]  /*02d0*/  CS2R R8, SRZ ;  /* 0x0000000000087805 */ /* 0x000fce000001ff00 */
.L_x_6:
[----:B------:R-:W-:-:S05]  /*02e0*/  IMAD.WIDE.U32 R10, R21, 0x4, R4 ;  /* 0x00000004150a7825 */ /* 0x000fca00078e0004 */
[----:B------:R0:W5:Y:S01]  /*02f0*/  LDG.E R20, desc[UR4][R10.64+0x4] ;  /* 0x000004040a147981 */ /* 0x000162000c1e1900 */
[----:B------:R-:W-:Y:S02]  /*0300*/  IMAD.SHL.U32 R22, R21, 0x20, RZ ;  /* 0x0000002015167824 */ /* 0x000fe400078e00ff */
[----:B------:R-:W-:-:S07]  /*0310*/  IMAD.MOV.U32 R23, RZ, RZ, RZ ;  /* 0x000000ffff177224 */ /* 0x000fce00078e00ff */
.L_x_5:
[----:B-----5:R-:W-:Y:S01]  /*0320*/  SHF.R.U32.HI R27, RZ, R23, R20 ;  /* 0x00000017ff1b7219 */ /* 0x020fe20000011614 */
[----:B0-----:R-:W-:-:S03]  /*0330*/  IMAD.IADD R10, R22, 0x1, R23 ;  /* 0x00000001160a7824 */ /* 0x001fc600078e0217 */
[----:B------:R-:W-:-:S04]  /*0340*/  LOP3.LUT R11, R27, 0x1, RZ, 0xc0, !PT ;  /* 0x000000011b0b7812 */ /* 0x000fc800078ec0ff */
[----:B------:R-:W-:Y:S01]  /*0350*/  ISETP.NE.U32.AND P0, PT, R11, 0x1, PT ;  /* 0x000000010b00780c */ /* 0x000fe20003f05070 */
[----:B------:R-:W-:-:S04]  /*0360*/  IMAD R11, R10, 0x5, RZ ;  /* 0x000000050a0b7824 */ /* 0x000fc800078e02ff */
[----:B------:R-:W-:-:S08]  /*0370*/  IMAD.WIDE.U32 R10, R11, 0x4, R2 ;  /* 0x000000040b0a7825 */ /* 0x000fd000078e0002 */
[----:B------:R-:W2:Y:S04]  /*0380*/  @!P0 LDG.E R24, desc[UR4][R10.64] ;  /* 0x000000040a188981 */ /* 0x000ea8000c1e1900 */
[----:B------:R-:W3:Y:S04]  /*0390*/  @!P0 LDG.E R26, desc[UR4][R10.64+0x8] ;  /* 0x000008040a1a8981 */ /* 0x000ee8000c1e1900 */
[----:B------:R-:W4:Y:S01]  /*03a0*/  @!P0 LDG.E R25, desc[UR4][R10.64+0x4] ;  /* 0x000004040a198981 */ /* 0x000f22000c1e1900 */
[----:B------:R-:W-:-:S03]  /*03b0*/  R2P PR, R27, 0x7e ;  /* 0x0000007e1b007804 */ /* 0x000fc60000000000 */
[----:B------:R-:W4:Y:S10]  /*03c0*/  @!P0 LDG.E R29, desc[UR4][R10.64+0xc] ;  /* 0x00000c040a1d8981 */ /* 0x000f34000c1e1900 */
[----:B------:R-:W4:Y:S01]  /*03d0*/  @P2 LDG.E R28, desc[UR4][R10.64+0x38] ;  /* 0x000038040a1c2981 */ /* 0x000f22000c1e1900 */
[----:B--2---:R-:W-:-:S03]  /*03e0*/  @!P0 LOP3.LUT R19, R19, R24, RZ, 0x3c, !PT ;  /* 0x0000001813138212 */ /* 0x004fc600078e3cff */
[----:B------:R-:W2:Y:S01]  /*03f0*/  @!P0 LDG.E R24, desc[UR4][R10.64+0x10] ;  /* 0x000010040a188981 */ /* 0x000ea2000c1e1900 */
[----:B---3--:R-:W-:-:S03]  /*0400*/  @!P0 LOP3.LUT R9, R9, R26, RZ, 0x3c, !PT ;  /* 0x0000001a09098212 */ /* 0x008fc600078e3cff */
[----:B------:R-:W3:Y:S01]  /*0410*/  @P1 LDG.E R26, desc[UR4][R10.64+0x24] ;  /* 0x000024040a1a1981 */ /* 0x000ee2000c1e1900 */
[----:B----4-:R-:W-:-:S03]  /*0420*/  @!P0 LOP3.LUT R8, R8, R25, RZ, 0x3c, !PT ;  /* 0x0000001908088212 */ /* 0x010fc600078e3cff */
[----:B------:R-:W4:Y:S01]  /*0430*/  @P3 LDG.E R25, desc[UR4][R10.64+0x4c] ;  /* 0x00004c040a193981 */ /* 0x000f22000c1e1900 */
[----:B--2---:R-:W-:-:S03]  /*0440*/  @!P0 LOP3.LUT R7, R7, R24, RZ, 0x3c, !PT ;  /* 0x0000001807078212 */ /* 0x004fc600078e3cff */
[----:B------:R-:W2:Y:S01]  /*0450*/  @P1 LDG.E R24, desc[UR4][R10.64+0x14] ;  /* 0x000014040a181981 */ /* 0x000ea2000c1e1900 */
[----:B---3--:R-:W-:-:S03]  /*0460*/  @P1 LOP3.LUT R7, R7, R26, RZ, 0x3c, !PT ;  /* 0x0000001a07071212 */ /* 0x008fc600078e3cff */
[----:B------:R-:W3:Y:S01]  /*0470*/  @P4 LDG.E R26, desc[UR4][R10.64+0x60] ;  /* 0x000060040a1a4981 */ /* 0x000ee2000c1e1900 */
[----:B------:R-:W-:-:S03]  /*0480*/  @P2 LOP3.LUT R7, R7, R28, RZ, 0x3c, !PT ;  /* 0x0000001c07072212 */ /* 0x000fc600078e3cff */
[----:B------:R-:W2:Y:S01]  /*0490*/  @P5 LDG.E R28, desc[UR4][R10.64+0x74] ;  /* 0x000074040a1c5981 */ /* 0x000ea2000c1e1900 */
[----:B----4-:R-:W-:-:S03]  /*04a0*/  @P3 LOP3.LUT R7, R7, R25, RZ, 0x3c, !PT ;  /* 0x0000001907073212 */ /* 0x010fc600078e3cff */
[----:B------:R-:W4:Y:S01]  /*04b0*/  @P6 LDG.E R25, desc[UR4][R10.64+0x88] ;  /* 0x000088040a196981 */ /* 0x000f22000c1e1900 */
[----:B------:R-:W-:-:S03]  /*04c0*/  @!P0 LOP3.LUT R6, R6, R29, RZ, 0x3c, !PT ;  /* 0x0000001d06068212 */ /* 0x000fc600078e3cff */
[----:B------:R-:W4:Y:S01]  /*04d0*/  @P1 LDG.E R29, desc[UR4][R10.64+0x20] ;  /* 0x000020040a1d1981 */ /* 0x000f22000c1e1900 */
[----:B---3--:R-:W-:Y:S02]  /*04e0*/  @P4 LOP3.LUT R7, R7, R26, RZ, 0x3c, !PT ;  /* 0x0000001a07074212 */ /* 0x008fe400078e3cff */
[----:B--2---:R-:W-:Y:S01]  /*04f0*/  @P1 LOP3.LUT R19, R19, R24, RZ, 0x3c, !PT ;  /* 0x0000001813131212 */ /* 0x004fe200078e3cff */
[----:B------:R-:W2:Y:S01]  /*0500*/  @P2 LDG.E R26, desc[UR4][R10.64+0x28] ;  /* 0x000028040a1a2981 */ /* 0x000ea2000c1e1900 */
[----:B------:R-:W-:-:S03]  /*0510*/  @P5 LOP3.LUT R7, R7, R28, RZ, 0x3c, !PT ;  /* 0x0000001c07075212 */ /* 0x000fc600078e3cff */
[----:B------:R-:W3:Y:S01]  /*0520*/  @P1 LDG.E R24, desc[UR4][R10.64+0x1c] ;  /* 0x00001c040a181981 */ /* 0x000ee2000c1e1900 */
[----:B----4-:R-:W-:-:S03]  /*0530*/  @P6 LOP3.LUT R7, R7, R25, RZ, 0x3c, !PT ;  /* 0x0000001907076212 */ /* 0x010fc600078e3cff */
[----:B------:R-:W4:Y:S01]  /*0540*/  @P1 LDG.E R25, desc[UR4][R10.64+0x18] ;  /* 0x000018040a191981 */ /* 0x000f22000c1e1900 */
[----:B------:R-:W-:-:S03]  /*0550*/  @P1 LOP3.LUT R6, R6, R29, RZ, 0x3c, !PT ;  /* 0x0000001d06061212 */ /* 0x000fc600078e3cff */
[----:B------:R-:W4:Y:S01]  /*0560*/  @P2 LDG.E R29, desc[UR4][R10.64+0x34] ;  /* 0x000034040a1d2981 */ /* 0x000f22000c1e1900 */
[----:B--2---:R-:W-:-:S03]  /*0570*/  @P2 LOP3.LUT R19, R19, R26, RZ, 0x3c, !PT ;  /* 0x0000001a13132212 */ /* 0x004fc600078e3cff */
[----:B------:R-:W2:Y:S01]  /*0580*/  @P3 LDG.E R26, desc[UR4][R10.64+0x3c] ;  /* 0x00003c040a1a3981 */ /* 0x000ea2000c1e1900 */
[----:B---3--:R-:W-:-:S03]  /*0590*/  @P1 LOP3.LUT R9, R9, R24, RZ, 0x3c, !PT ;  /* 0x0000001809091212 */ /* 0x008fc600078e3cff */
        /* <DEDUP_REMOVED lines=27> */
[----:B------:R-:W-:Y:S02]  /*0750*/  LOP3.LUT P0, RZ, R27, 0x80, RZ, 0xc0, !PT ;  /* 0x000000801bff7812 */ /* 0x000fe4000780c0ff */
[----:B------:R-:W-:Y:S02]  /*0760*/  @P5 LOP3.LUT R6, R6, R29, RZ, 0x3c, !PT ;  /* 0x0000001d06065212 */ /* 0x000fe400078e3cff */
[----:B------:R-:W4:Y:S01]  /*0770*/  @P6 LDG.E R29, desc[UR4][R10.64+0x84] ;  /* 0x000084040a1d6981 */ /* 0x000f22000c1e1900 */
[----:B--2---:R-:W-:-:S08]  /*0780*/  @P6 LOP3.LUT R19, R19, R26, RZ, 0x3c, !PT ;  /* 0x0000001a13136212 */ /* 0x004fd000078e3cff */
        /* <DEDUP_REMOVED lines=13> */
[----:B------:R-:W-:Y:S02]  /*0860*/  @P0 LOP3.LUT R6, R6, R29, RZ, 0x3c, !PT ;  /* 0x0000001d06060212 */ /* 0x000fe400078e3cff */
[----:B--2---:R-:W-:Y:S02]  /*0870*/  @P0 LOP3.LUT R7, R7, R26, RZ, 0x3c, !PT ;  /* 0x0000001a07070212 */ /* 0x004fe400078e3cff */
[----:B---3--:R-:W-:Y:S02]  /*0880*/  @P0 LOP3.LUT R9, R9, R24, RZ, 0x3c, !PT ;  /* 0x0000001809090212 */ /* 0x008fe400078e3cff */
[----:B----4-:R-:W-:Y:S02]  /*0890*/  @P0 LOP3.LUT R8, R8, R25, RZ, 0x3c, !PT ;  /* 0x0000001908080212 */ /* 0x010fe400078e3cff */
[----:B------:R-:W-:-:S13]  /*08a0*/  R2P PR, R27.B1, 0x7f ;  /* 0x0000007f1b007804 */ /* 0x000fda0000001000 */
[----:B------:R-:W2:Y:S04]  /*08b0*/  @P0 LDG.E R24, desc[UR4][R10.64+0xa0] ;  /* 0x0000a0040a180981 */ /* 0x000ea8000c1e1900 */
[----:B------:R-:W3:Y:S04]  /*08c0*/  @P0 LDG.E R25, desc[UR4][R10.64+0xa4] ;  /* 0x0000a4040a190981 */ /* 0x000ee8000c1e1900 */
[----:B------:R-:W4:Y:S04]  /*08d0*/  @P0 LDG.E R26, desc[UR4][R10.64+0xb0] ;  /* 0x0000b0040a1a0981 */ /* 0x000f28000c1e1900 */
[----:B------:R-:W4:Y:S04]  /*08e0*/  @P0 LDG.E R29, desc[UR4][R10.64+0xac] ;  /* 0x0000ac040a1d0981 */ /* 0x000f28000c1e1900 */
[----:B------:R-:W4:Y:S01]  /*08f0*/  @P3 LDG.E R28, desc[UR4][R10.64+0xdc] ;  /* 0x0000dc040a1c3981 */ /* 0x000f22000c1e1900 */
[----:B--2---:R-:W-:-:S03]  /*0900*/  @P0 LOP3.LUT R19, R19, R24, RZ, 0x3c, !PT ;  /* 0x0000001813130212 */ /* 0x004fc600078e3cff */
[----:B------:R-:W2:Y:S01]  /*0910*/  @P0 LDG.E R24, desc[UR4][R10.64+0xa8] ;  /* 0x0000a8040a180981 */ /* 0x000ea2000c1e1900 */
[----:B---3--:R-:W-:-:S03]  /*0920*/  @P0 LOP3.LUT R8, R8, R25, RZ, 0x3c, !PT ;  /* 0x0000001908080212 */ /* 0x008fc600078e3cff */
[----:B------:R-:W3:Y:S01]  /*0930*/  @P1 LDG.E R25, desc[UR4][R10.64+0xb8] ;  /* 0x0000b8040a191981 */ /* 0x000ee2000c1e1900 */
[----:B----4-:R-:W-:-:S03]  /*0940*/  @P0 LOP3.LUT R7, R7, R26, RZ, 0x3c, !PT ;  /* 0x0000001a07070212 */ /* 0x010fc600078e3cff */
        /* <DEDUP_REMOVED lines=9> */
[----:B------:R-:W-:-:S04]  /*09e0*/  @P0 LOP3.LUT R6, R6, R29, RZ, 0x3c, !PT ;  /* 0x0000001d06060212 */ /* 0x000fc800078e3cff */
[----:B---3--:R-:W-:Y:S02]  /*09f0*/  @P1 LOP3.LUT R6, R6, R25, RZ, 0x3c, !PT ;  /* 0x0000001906061212 */ /* 0x008fe400078e3cff */
[----:B----4-:R-:W-:Y:S01]  /*0a00*/  @P2 LOP3.LUT R19, R19, R26, RZ, 0x3c, !PT ;  /* 0x0000001a13132212 */ /* 0x010fe200078e3cff */
[----:B------:R-:W3:Y:S04]  /*0a10*/  @P2 LDG.E R25, desc[UR4][R10.64+0xd4] ;  /* 0x0000d4040a192981 */ /* 0x000ee8000c1e1900 */
[----:B------:R-:W4:Y:S01]  /*0a20*/  @P2 LDG.E R26, desc[UR4][R10.64+0xd8] ;  /* 0x0000d8040a1a2981 */ /* 0x000f22000c1e1900 */
[----:B--2---:R-:W-:-:S03]  /*0a30*/  @P1 LOP3.LUT R7, R7, R24, RZ, 0x3c, !PT ;  /* 0x0000001807071212 */ /* 0x004fc600078e3cff */
[----:B------:R-:W2:Y:S01]  /*0a40*/  @P2 LDG.E R24, desc[UR4][R10.64+0xd0] ;  /* 0x0000d0040a182981 */ /* 0x000ea2000c1e1900 */
[----:B------:R-:W-:-:S03]  /*0a50*/  LOP3.LUT P0, RZ, R27, 0x8000, RZ, 0xc0, !PT ;  /* 0x000080001bff7812 */ /* 0x000fc6000780c0ff */
[----:B------:R-:W2:Y:S01]  /*0a60*/  @P2 LDG.E R27, desc[UR4][R10.64+0xcc] ;  /* 0x0000cc040a1b2981 */ /* 0x000ea2000c1e1900 */
[----:B---3--:R-:W-:-:S03]  /*0a70*/  @P2 LOP3.LUT R6, R6, R25, RZ, 0x3c, !PT ;  /* 0x0000001906062212 */ /* 0x008fc600078e3cff */
[----:B------:R-:W3:Y:S01]  /*0a80*/  @P3 LDG.E R25, desc[UR4][R10.64+0xe0] ;  /* 0x0000e0040a193981 */ /* 0x000ee2000c1e1900 */
[----:B----4-:R-:W-:-:S03]  /*0a90*/  @P2 LOP3.LUT R7, R7, R26, RZ, 0x3c, !PT ;  /* 0x0000001a07072212 */ /* 0x010fc600078e3cff */
[----:B------:R-:W4:Y:S01]  /*0aa0*/  @P3 LDG.E R26, desc[UR4][R10.64+0xec] ;  /* 0x0000ec040a1a3981 */ /* 0x000f22000c1e1900 */
[----:B--2---:R-:W-:-:S03]  /*0ab0*/  @P2 LOP3.LUT R9, R9, R24, RZ, 0x3c, !PT ;  /* 0x0000001809092212 */ /* 0x004fc600078e3cff */
[----:B------:R-:W2:Y:S01]  /*0ac0*/  @P3 LDG.E R24, desc[UR4][R10.64+0xe4] ;  /* 0x0000e4040a183981 */ /* 0x000ea2000c1e1900 */
[----:B------:R-:W-:Y:S02]  /*0ad0*/  @P2 LOP3.LUT R8, R8, R27, RZ, 0x3c, !PT ;  /* 0x0000001b08082212 */ /* 0x000fe400078e3cff */
[----:B------:R-:W-:Y:S01]  /*0ae0*/  @P3 LOP3.LUT R19, R19, R28, RZ, 0x3c, !PT ;  /* 0x0000001c13133212 */ /* 0x000fe200078e3cff */
[----:B------:R-:W2:Y:S01]  /*0af0*/  @P3 LDG.E R27, desc[UR4][R10.64+0xe8] ;  /* 0x0000e8040a1b3981 */ /* 0x000ea2000c1e1900 */
[----:B---3--:R-:W-:-:S03]  /*0b00*/  @P3 LOP3.LUT R8, R8, R25, RZ, 0x3c, !PT ;  /* 0x0000001908083212 */ /* 0x008fc600078e3cff */
[----:B------:R-:W3:Y:S01]  /*0b10*/  @P4 LDG.E R25, desc[UR4][R10.64+0xf4] ;  /* 0x0000f4040a194981 */ /* 0x000ee2000c1e1900 */
[----:B----4-:R-:W-:-:S03]  /*0b20*/  @P3 LOP3.LUT R7, R7, R26, RZ, 0x3c, !PT ;  /* 0x0000001a07073212 */ /* 0x010fc600078e3cff */
        /* <DEDUP_REMOVED lines=10> */
[----:B------:R-:W-:-:S03]  /*0bd0*/  @P3 LOP3.LUT R6, R6, R27, RZ, 0x3c, !PT ;  /* 0x0000001b06063212 */ /* 0x000fc600078e3cff */
        /* <DEDUP_REMOVED lines=23> */
[----:B------:R-:W-:Y:S01]  /*0d50*/  VIADD R23, R23, 0x10 ;  /* 0x0000001017177836 */ /* 0x000fe20000000000 */
[----:B--2---:R-:W-:Y:S02]  /*0d60*/  @P6 LOP3.LUT R9, R9, R24, RZ, 0x3c, !PT ;  /* 0x0000001809096212 */ /* 0x004fe400078e3cff */
[----:B------:R-:W2:Y:S02]  /*0d70*/  @P0 LDG.E R24, desc[UR4][R10.64+0x134] ;  /* 0x000134040a180981 */ /* 0x000ea4000c1e1900 */
[----:B------:R-:W-:-:S02]  /*0d80*/  ISETP.NE.AND P1, PT, R23, 0x20, PT ;  /* 0x000000201700780c */ /* 0x000fc40003f25270 */
[----:B------:R-:W-:Y:S02]  /*0d90*/  @P0 LOP3.LUT R19, R19, R28, RZ, 0x3c, !PT ;  /* 0x0000001c13130212 */ /* 0x000fe400078e3cff */
[----:B---3--:R-:W-:Y:S02]  /*0da0*/  @P0 LOP3.LUT R6, R6, R27, RZ, 0x3c, !PT ;  /* 0x0000001b06060212 */ /* 0x008fe400078e3cff */
[----:B----4-:R-:W-:Y:S02]  /*0db0*/  @P0 LOP3.LUT R8, R8, R25, RZ, 0x3c, !PT ;  /* 0x0000001908080212 */ /* 0x010fe400078e3cff */
[----:B------:R-:W-:Y:S02]  /*0dc0*/  @P0 LOP3.LUT R7, R7, R26, RZ, 0x3c, !PT ;  /* 0x0000001a07070212 */ /* 0x000fe400078e3cff */
[----:B--2---:R-:W-:-:S03]  /*0dd0*/  @P0 LOP3.LUT R9, R9, R24, RZ, 0x3c, !PT ;  /* 0x0000001809090212 */ /* 0x004fc600078e3cff */
[----:B------:R-:W-:Y:S05]  /*0de0*/  @P1 BRA `(.L_x_5) ;  /* 0xfffffff4004c1947 */ /* 0x000fea000383ffff */
[----:B------:R-:W-:-:S05]  /*0df0*/  VIADD R21, R21, 0x1 ;  /* 0x0000000115157836 */ /* 0x000fca0000000000 */
[----:B------:R-:W-:-:S13]  /*0e00*/  ISETP.NE.AND P0, PT, R21, 0x5, PT ;  /* 0x000000051500780c */ /* 0x000fda0003f05270 */
[----:B------:R-:W-:Y:S05]  /*0e10*/  @P0 BRA `(.L_x_6) ;  /* 0xfffffff400300947 */ /* 0x000fea000383ffff */
[----:B------:R2:W-:Y:S01]  /*0e20*/  STG.E.64 desc[UR4][R4.64+0x8], R8 ;  /* 0x0000080804007986 */ /* 0x0005e2000c101b04 */
[----:B------:R-:W-:-:S03]  /*0e30*/  VIADD R18, R18, 0x1 ;  /* 0x0000000112127836 */ /* 0x000fc60000000000 */
[----:B------:R2:W-:Y:S02]  /*0e40*/  STG.E.64 desc[UR4][R4.64+0x10], R6 ;  /* 0x0000100604007986 */ /* 0x0005e4000c101b04 */
[----:B------:R-:W-:Y:S02]  /*0e50*/  ISETP.GE.U32.AND P0, PT, R18, R17, PT ;  /* 0x000000111200720c */ /* 0x000fe40003f06070 */
[----:B------:R2:W-:Y:S11]  /*0e60*/  STG.E desc[UR4][R4.64+0x4], R19 ;  /* 0x0000041304007986 */ /* 0x0005f6000c101904 */
[----:B------:R-:W-:Y:S05]  /*0e70*/  @!P0 BRA `(.L_x_7) ;  /* 0xfffffff400088947 */ /* 0x000fea000383ffff */
.L_x_4:
[----:B------:R-:W-:Y:S05]  /*0e80*/  BSYNC.RECONVERGENT B2 ;  /* 0x0000000000027941 */ /* 0x000fea0003800200 */
.L_x_3:
[C---:B------:R-:W-:Y:S01]  /*0e90*/  ISETP.GT.U32.AND P0, PT, R15.reuse, 0x3, PT ;  /* 0x000000030f00780c */ /* 0x040fe20003f04070 */
[----:B------:R-:W-:Y:S01]  /*0ea0*/  VIADD R14, R14, 0x1 ;  /* 0x000000010e0e7836 */ /* 0x000fe20000000000 */
[--C-:B------:R-:W-:Y:S02]  /*0eb0*/  SHF.R.U64 R15, R15, 0x2, R16.reuse ;  /* 0x000000020f0f7819 */ /* 0x100fe40000001210 */
[----:B------:R-:W-:Y:S02]  /*0ec0*/  ISETP.GT.U32.AND.EX P0, PT, R16, RZ, PT, P0 ;  /* 0x000000ff1000720c */ /* 0x000fe40003f04100 */
[----:B------:R-:W-:-:S11]  /*0ed0*/  SHF.R.U32.HI R16, RZ, 0x2, R16 ;  /* 0x00000002ff107819 */ /* 0x000fd60000011610 */
[----:B------:R-:W-:Y:S05]  /*0ee0*/  @P0 BRA `(.L_x_8) ;  /* 0xfffffff000cc0947 */ /* 0x000fea000383ffff */
[----:B------:R-:W-:Y:S05]  /*0ef0*/  BSYNC.RECONVERGENT B1 ;  /* 0x0000000000017941 */ /* 0x000fea0003800200 */
.L_x_2:
[----:B0-----:R3:W5:Y:S04]  /*0f00*/  LDG.E.64 R10, desc[UR4][R4.64] ;  /* 0x00000004040a7981 */ /* 0x001768000c1e1b00 */
[----:B------:R3:W5:Y:S04]  /*0f10*/  LDG.E.64 R2, desc[UR4][R4.64+0x8] ;  /* 0x0000080404027981 */ /* 0x000768000c1e1b00 */
[----:B--2---:R3:W5:Y:S02]  /*0f20*/  LDG.E.64 R6, desc[UR4][R4.64+0x10] ;  /* 0x0000100404067981 */ /* 0x004764000c1e1b00 */
.L_x_1:
[----:B------:R-:W-:Y:S05]  /*0f30*/  BSYNC.RECONVERGENT B0 ;  /* 0x0000000000007941 */ /* 0x000fea0003800200 */
.L_x_0:
[----:B-1----:R-:W1:Y:S01]  /*0f40*/  I2F.U32.RP R15, R12 ;  /* 0x0000000c000f7306 */ /* 0x002e620000209000 */
[----:B-----5:R-:W-:Y:S01]  /*0f50*/  SHF.R.U32.HI R8, RZ, 0x2, R11 ;  /* 0x00000002ff087819 */ /* 0x020fe2000001160b */
[----:B------:R-:W-:Y:S01]  /*0f60*/  IMAD.SHL.U32 R14, R7, 0x10, RZ ;  /* 0x00000010070e7824 */ /* 0x000fe200078e00ff */
[----:B------:R-:W2:Y:S01]  /*0f70*/  LDCU.64 UR6, c[0x0][0x388] ;  /* 0x00007100ff0677ac */ /* 0x000ea20008000a00 */
[----:B------:R-:W-:Y:S01]  /*0f80*/  IMAD.MOV R17, RZ, RZ, -R12 ;  /* 0x000000ffff117224 */ /* 0x000fe200078e0a0c */
[----:B------:R-:W-:Y:S01]  /*0f90*/  LOP3.LUT R8, R8, R11, RZ, 0x3c, !PT ;  /* 0x0000000b08087212 */ /* 0x000fe200078e3cff */
[----:B0-----:R-:W-:Y:S01]  /*0fa0*/  VIADD R10, R10, 0x587c5 ;  /* 0x000587c50a0a7836 */ /* 0x001fe20000000000 */
[----:B------:R-:W-:Y:S01]  /*0fb0*/  ISETP.NE.U32.AND P1, PT, R12, RZ, PT ;  /* 0x000000ff0c00720c */ /* 0x000fe20003f25070 */
[----:B------:R-:W-:Y:S01]  /*0fc0*/  IMAD.MOV.U32 R16, RZ, RZ, R3 ;  /* 0x000000ffff107224 */ /* 0x000fe200078e0003 */
[----:B------:R-:W-:Y:S01]  /*0fd0*/  STG.E.64 desc[UR4][R4.64+0x18], RZ ;  /* 0x000018ff04007986 */ /* 0x000fe2000c101b04 */
[----:B------:R-:W-:-:S03]  /*0fe0*/  IMAD.SHL.U32 R11, R8, 0x2, RZ ;  /* 0x00000002080b7824 */ /* 0x000fc600078e00ff */
[----:B------:R-:W-:Y:S01]  /*0ff0*/  STG.E desc[UR4][R4.64+0x20], RZ ;  /* 0x000020ff04007986 */ /* 0x000fe2000c101904 */
[----:B-1----:R-:W0:Y:S01]  /*1000*/  MUFU.RCP R15, R15 ;  /* 0x0000000f000f7308 */ /* 0x002e220000001000 */
[----:B------:R-:W-:Y:S01]  /*1010*/  LOP3.LUT R11, R7, R14, R11, 0x96, !PT ;  /* 0x0000000e070b7212 */ /* 0x000fe200078e960b */
[----:B------:R-:W-:Y:S01]  /*1020*/  IMAD.MOV.U32 R14, RZ, RZ, R7 ;  /* 0x000000ffff0e7224 */ /* 0x000fe200078e0007 */
[----:B------:R-:W-:Y:S01]  /*1030*/  STG.E.64 desc[UR4][R4.64+0x28], RZ ;  /* 0x000028ff04007986 */ /* 0x000fe2000c101b04 */
[----:B0-----:R-:W-:Y:S01]  /*1040*/  VIADD R9, R15, 0xffffffe ;  /* 0x0ffffffe0f097836 */ /* 0x001fe20000000000 */
[----:B------:R-:W-:Y:S01]  /*1050*/  LOP3.LUT R15, R11, R8, RZ, 0x3c, !PT ;  /* 0x000000080b0f7212 */ /* 0x000fe200078e3cff */
[----:B------:R-:W-:Y:S02]  /*1060*/  IMAD.MOV.U32 R8, RZ, RZ, RZ ;  /* 0x000000ffff087224 */ /* 0x000fe400078e00ff */
[----:B------:R-:W-:Y:S02]  /*1070*/  IMAD.MOV.U32 R11, RZ, RZ, R2 ;  /* 0x000000ffff0b7224 */ /* 0x000fe400078e0002 */
[----:B------:R-:W0:Y:S01]  /*1080*/  F2I.FTZ.U32.TRUNC.NTZ R9, R9 ;  /* 0x0000000900097305 */ /* 0x000e22000021f000 */
[----:B------:R-:W-:Y:S04]  /*1090*/  STG.E.64 desc[UR4][R4.64+0x10], R14 ;  /* 0x0000100e04007986 */ /* 0x000fe8000c101b04 */
[----:B------:R-:W-:Y:S01]  /*10a0*/  STG.E.64 desc[UR4][R4.64], R10 ;  /* 0x0000000a04007986 */ /* 0x000fe2000c101b04 */
[----:B0-----:R-:W-:-:S04]  /*10b0*/  IMAD R17, R17, R9, RZ ;  /* 0x0000000911117224 */ /* 0x001fc800078e02ff */
[----:B------:R-:W-:-:S04]  /*10c0*/  IMAD.HI.U32 R8, R9, R17, R8 ;  /* 0x0000001109087227 */ /* 0x000fc800078e0008 */
[----:B------:R-:W-:Y:S02]  /*10d0*/  IMAD.IADD R9, R15, 0x1, R10 ;  /* 0x000000010f097824 */ /* 0x000fe400078e020a */
[----:B------:R-:W-:Y:S02]  /*10e0*/  IMAD.MOV.U32 R17, RZ, RZ, R6 ;  /* 0x000000ffff117224 */ /* 0x000fe400078e0006 */
[----:B------:R-:W-:-:S03]  /*10f0*/  IMAD.HI.U32 R8, R8, R9, RZ ;  /* 0x0000000908087227 */ /* 0x000fc600078e00ff */
[----:B------:R-:W-:Y:S01]  /*1100*/  STG.E.64 desc[UR4][R4.64+0x8], R16 ;  /* 0x0000081004007986 */ /* 0x000fe2000c101b04 */
[----:B------:R-:W-:-:S04]  /*1110*/  IMAD.MOV R8, RZ, RZ, -R8 ;  /* 0x000000ffff087224 */ /* 0x000fc800078e0a08 */
[----:B------:R-:W-:-:S05]  /*1120*/  IMAD R9, R12, R8, R9 ;  /* 0x000000080c097224 */ /* 0x000fca00078e0209 */
[----:B------:R-:W-:-:S13]  /*1130*/  ISETP.GE.U32.AND P0, PT, R9, R12, PT ;  /* 0x0000000c0900720c */ /* 0x000fda0003f06070 */
[----:B------:R-:W-:-:S05]  /*1140*/  @P0 IMAD.IADD R9, R9, 0x1, -R12 ;  /* 0x0000000109090824 */ /* 0x000fca00078e0a0c */
[----:B------:R-:W-:-:S13]  /*1150*/  ISETP.GE.U32.AND P0, PT, R9, R12, PT ;  /* 0x0000000c0900720c */ /* 0x000fda0003f06070 */
[----:B------:R-:W-:Y:S01]  /*1160*/  @P0 IMAD.IADD R9, R9, 0x1, -R12 ;  /* 0x0000000109090824 */ /* 0x000fe200078e0a0c */
[----:B--2---:R-:W-:Y:S02]  /*1170*/  IADD3 R2, P0, PT, R13, UR6, RZ ;  /* 0x000000060d027c10 */ /* 0x004fe4000ff1e0ff */
[----:B------:R-:W-:Y:S02]  /*1180*/  @!P1 LOP3.LUT R9, RZ, R12, RZ, 0x33, !PT ;  /* 0x0000000cff099212 */ /* 0x000fe400078e33ff */
[----:B------:R-:W-:-:S05]  /*1190*/  IADD3.X R3, PT, PT, R0, UR7, RZ, P0, !PT ;  /* 0x0000000700037c10 */ /* 0x000fca00087fe4ff */
[----:B------:R-:W-:Y:S01]  /*11a0*/  STG.E.U8 desc[UR4][R2.64], R9 ;  /* 0x0000000902007986 */ /* 0x000fe2000c101104 */
[----:B------:R-:W-:Y:S05]  /*11b0*/  EXIT ;  /* 0x000000000000794d */ /* 0x000fea0003800000 */
.L_x_9:
[----:B------:R-:W-:-:S00]  /*11c0*/  BRA `(.L_x_9) ;  /* 0xfffffffc00fc7947 */ /* 0x000fc0000383ffff */
[----:B------:R-:W-:-:S00]  /*11d0*/  NOP ;  /* 0x0000000000007918 */ /* 0x000fc00000000000 */
        /* <DEDUP_REMOVED lines=10> */
.L_x_10:


//--------------------- .nv.global.init           --------------------------
	.section	.nv.global.init,"aw",@progbits
	.align	4
.nv.global.init:
	.type		mrg32k3aM1SubSeq,@object
	.size		mrg32k3aM1SubSeq,(mrg32k3aM2SubSeq - mrg32k3aM1SubSeq)
mrg32k3aM1SubSeq:
        /*0000*/ 	.byte	0x0b, 0xcc, 0xee, 0x04, 0x73, 0x29, 0x8b, 0x6f, 0xf6, 0x53, 0x03, 0xf6, 0x23, 0xf6, 0xea, 0xda
        /* <DEDUP_REMOVED lines=125> */
	.type		mrg32k3aM2SubSeq,@object
	.size		mrg32k3aM2SubSeq,(mrg32k3aM1 - mrg32k3aM2SubSeq)
mrg32k3aM2SubSeq:
        /* <DEDUP_REMOVED lines=126> */
	.type		mrg32k3aM1,@object
	.size		mrg32k3aM1,(mrg32k3aM1Seq - mrg32k3aM1)
mrg32k3aM1:
        /* <DEDUP_REMOVED lines=144> */
	.type		mrg32k3aM1Seq,@object
	.size		mrg32k3aM1Seq,(mrg32k3aM2 - mrg32k3aM1Seq)
mrg32k3aM1Seq:
        /* <DEDUP_REMOVED lines=144> */
	.type		mrg32k3aM2,@object
	.size		mrg32k3aM2,(mrg32k3aM2Seq - mrg32k3aM2)
mrg32k3aM2:
        /* <DEDUP_REMOVED lines=144> */
	.type		mrg32k3aM2Seq,@object
	.size		mrg32k3aM2Seq,(precalc_xorwow_matrix - mrg32k3aM2Seq)
mrg32k3aM2Seq:
        /* <DEDUP_REMOVED lines=144> */
	.type		precalc_xorwow_matrix,@object
	.size		precalc_xorwow_matrix,(precalc_xorwow_offset_matrix - precalc_xorwow_matrix)
precalc_xorwow_matrix:
        /* <DEDUP_REMOVED lines=6400> */
	.type		precalc_xorwow_offset_matrix,@object
	.size		precalc_xorwow_offset_matrix,(.L_1 - precalc_xorwow_offset_matrix)
precalc_xorwow_offset_matrix:
        /* <DEDUP_REMOVED lines=6400> */
.L_1:


//--------------------- .nv.shared.reserved.0     --------------------------
	.section	.nv.shared.reserved.0,"aw",@nobits
	.weak		__nv_reservedSMEM_offset_0_alias
	.size		__nv_reservedSMEM_offset_0_alias, 0, 64
	.other		__nv_reservedSMEM_offset_0_alias,@"STO_CUDA_RESERVED_SHARED STV_DEFAULT"
__nv_reservedSMEM_offset_0_alias:
	.zero		0
	.zero		64


//--------------------- .nv.constant0._Z15generate_randomP17curandStateXORWOWPciim --------------------------
	.section	.nv.constant0._Z15generate_randomP17curandStateXORWOWPciim,"a",@progbits
	.sectionflags	@""
	.align	4
.nv.constant0._Z15generate_randomP17curandStateXORWOWPciim:
	.zero		928


//--------------------- SYMBOLS --------------------------

	.type		.nv.reservedSmem.offset0,@object
	.size		.nv.reservedSmem.offset0,0x4
